//
// Generated by NVIDIA NVVM Compiler
//
// Compiler Build ID: CL-36424714
// Cuda compilation tools, release 13.0, V13.0.88
// Based on NVVM 20.0.0
//

.version 9.0
.target sm_100
.address_size 64

	// .globl	_Z17conv_tiled_sharedPfS_S_ii
// _ZZ17conv_tiled_sharedPfS_S_iiE7subTile has been demoted
// _ZZ17conv_tiled_sharedPfS_S_iiE6kernel has been demoted

.visible .entry _Z17conv_tiled_sharedPfS_S_ii(
	.param .u64 .ptr .align 1 _Z17conv_tiled_sharedPfS_S_ii_param_0,
	.param .u64 .ptr .align 1 _Z17conv_tiled_sharedPfS_S_ii_param_1,
	.param .u64 .ptr .align 1 _Z17conv_tiled_sharedPfS_S_ii_param_2,
	.param .u32 _Z17conv_tiled_sharedPfS_S_ii_param_3,
	.param .u32 _Z17conv_tiled_sharedPfS_S_ii_param_4
)
{
	.reg .pred 	%p<6>;
	.reg .b32 	%r<36>;
	.reg .b32 	%f<30>;
	.reg .b64 	%rd<13>;
	// demoted variable
	.shared .align 4 .b8 _ZZ17conv_tiled_sharedPfS_S_iiE7subTile[64];
	// demoted variable
	.shared .align 4 .b8 _ZZ17conv_tiled_sharedPfS_S_iiE6kernel[36];
	ld.param.u64 	%rd1, [_Z17conv_tiled_sharedPfS_S_ii_param_0];
	ld.param.u64 	%rd3, [_Z17conv_tiled_sharedPfS_S_ii_param_1];
	ld.param.u64 	%rd2, [_Z17conv_tiled_sharedPfS_S_ii_param_2];
	ld.param.u32 	%r7, [_Z17conv_tiled_sharedPfS_S_ii_param_3];
	ld.param.u32 	%r8, [_Z17conv_tiled_sharedPfS_S_ii_param_4];
	cvta.to.global.u64 	%rd4, %rd3;
	mov.u32 	%r9, %ctaid.x;
	mov.u32 	%r10, %ctaid.y;
	mov.u32 	%r11, %tid.x;
	mov.u32 	%r2, %tid.y;
	shl.b32 	%r12, %r10, 2;
	add.s32 	%r13, %r12, %r2;
	shl.b32 	%r14, %r9, 2;
	add.s32 	%r15, %r14, %r11;
	shl.b32 	%r16, %r10, 1;
	sub.s32 	%r3, %r13, %r16;
	add.s32 	%r17, %r7, 2;
	mul.lo.s32 	%r4, %r17, %r3;
	shl.b32 	%r18, %r9, 1;
	sub.s32 	%r5, %r15, %r18;
	add.s32 	%r19, %r5, %r4;
	mul.wide.s32 	%rd5, %r19, 4;
	add.s64 	%rd6, %rd4, %rd5;
	ld.global.f32 	%f2, [%rd6];
	shl.b32 	%r20, %r2, 4;
	mov.u32 	%r21, _ZZ17conv_tiled_sharedPfS_S_iiE7subTile;
	add.s32 	%r22, %r21, %r20;
	shl.b32 	%r23, %r11, 2;
	add.s32 	%r6, %r22, %r23;
	st.shared.f32 	[%r6], %f2;
	max.u32 	%r24, %r2, %r11;
	setp.gt.u32 	%p1, %r24, 2;
	@%p1 bra 	$L__BB0_2;
	cvta.to.global.u64 	%rd7, %rd2;
	mad.lo.s32 	%r25, %r2, 3, %r11;
	mul.wide.u32 	%rd8, %r25, 4;
	add.s64 	%rd9, %rd7, %rd8;
	ld.global.f32 	%f3, [%rd9];
	mov.u32 	%r26, _ZZ17conv_tiled_sharedPfS_S_iiE6kernel;
	mad.lo.s32 	%r27, %r2, 12, %r26;
	add.s32 	%r29, %r27, %r23;
	st.shared.f32 	[%r29], %f3;
$L__BB0_2:
	bar.sync 	0;
	ld.shared.f32 	%f4, [%r6];
	ld.shared.f32 	%f5, [_ZZ17conv_tiled_sharedPfS_S_iiE6kernel];
	fma.rn.f32 	%f6, %f4, %f5, 0f00000000;
	ld.shared.f32 	%f7, [%r6+4];
	ld.shared.f32 	%f8, [_ZZ17conv_tiled_sharedPfS_S_iiE6kernel+4];
	fma.rn.f32 	%f9, %f7, %f8, %f6;
	ld.shared.f32 	%f10, [%r6+8];
	ld.shared.f32 	%f11, [_ZZ17conv_tiled_sharedPfS_S_iiE6kernel+8];
	fma.rn.f32 	%f12, %f10, %f11, %f9;
	ld.shared.f32 	%f13, [%r6+16];
	ld.shared.f32 	%f14, [_ZZ17conv_tiled_sharedPfS_S_iiE6kernel+12];
	fma.rn.f32 	%f15, %f13, %f14, %f12;
	ld.shared.f32 	%f16, [%r6+20];
	ld.shared.f32 	%f17, [_ZZ17conv_tiled_sharedPfS_S_iiE6kernel+16];
	fma.rn.f32 	%f18, %f16, %f17, %f15;
	ld.shared.f32 	%f19, [%r6+24];
	ld.shared.f32 	%f20, [_ZZ17conv_tiled_sharedPfS_S_iiE6kernel+20];
	fma.rn.f32 	%f21, %f19, %f20, %f18;
	ld.shared.f32 	%f22, [%r6+32];
	ld.shared.f32 	%f23, [_ZZ17conv_tiled_sharedPfS_S_iiE6kernel+24];
	fma.rn.f32 	%f24, %f22, %f23, %f21;
	ld.shared.f32 	%f25, [%r6+36];
	ld.shared.f32 	%f26, [_ZZ17conv_tiled_sharedPfS_S_iiE6kernel+28];
	fma.rn.f32 	%f27, %f25, %f26, %f24;
	ld.shared.f32 	%f28, [%r6+40];
	ld.shared.f32 	%f29, [_ZZ17conv_tiled_sharedPfS_S_iiE6kernel+32];
	fma.rn.f32 	%f1, %f28, %f29, %f27;
	or.b32  	%r30, %r2, %r11;
	and.b32  	%r31, %r30, 1022;
	setp.ne.s32 	%p2, %r31, 0;
	@%p2 bra 	$L__BB0_5;
	setp.ge.s32 	%p3, %r5, %r7;
	setp.ge.s32 	%p4, %r3, %r8;
	or.pred  	%p5, %p3, %p4;
	@%p5 bra 	$L__BB0_5;
	shl.b32 	%r33, %r3, 1;
	sub.s32 	%r34, %r4, %r33;
	add.s32 	%r35, %r34, %r5;
	cvta.to.global.u64 	%rd10, %rd1;
	mul.wide.u32 	%rd11, %r35, 4;
	add.s64 	%rd12, %rd10, %rd11;
	st.global.f32 	[%rd12], %f1;
$L__BB0_5:
	ret;

}


// ===== COMPILED SASS (sm_100) =====

	.target	sm_100

	.elftype	@"ET_EXEC"


//--------------------- .note.nv.tkinfo           --------------------------
	.section	.note.nv.tkinfo,"",@"SHT_NOTE"
	.sectionflags	@"SHF_NOTE_NV_TKINFO"
	.tkinfo
        /*0018*/ 	.word	0x00000002
        /*0030*/ 	.string	""
        /*0030*/ 	.string	"ptxas"
        /*0030*/ 	.string	"Cuda compilation tools, release 13.0, V13.0.88"
        /*0030*/ 	.string	"Build cuda_13.0.r13.0/compiler.36424714_0"
        /*0030*/ 	.string	"-arch sm_100 -m 64 "



//--------------------- .note.nv.cuinfo           --------------------------
	.section	.note.nv.cuinfo,"",@"SHT_NOTE"
	.sectionflags	@"SHF_NOTE_NV_CUINFO"
        /*0018*/ 	.short	0x0002
        /*001a*/ 	.short	0x0064
        /*001c*/ 	.short	0x0082
	.zero		2


//--------------------- .nv.info                  --------------------------
	.section	.nv.info,"",@"SHT_CUDA_INFO"
	.align	4


	//----- nvinfo : EIATTR_REGCOUNT
	.align		4
        /*0000*/ 	.byte	0x04, 0x2f
        /*0002*/ 	.short	(.L_1 - .L_0)
	.align		4
.L_0:
        /*0004*/ 	.word	index@(_Z17conv_tiled_sharedPfS_S_ii)
        /*0008*/ 	.word	0x0000001c


	//----- nvinfo : EIATTR_FRAME_SIZE
	.align		4
.L_1:
        /*000c*/ 	.byte	0x04, 0x11
        /*000e*/ 	.short	(.L_3 - .L_2)
	.align		4
.L_2:
        /*0010*/ 	.word	index@(_Z17conv_tiled_sharedPfS_S_ii)
        /*0014*/ 	.word	0x00000000


	//----- nvinfo : EIATTR_MIN_STACK_SIZE
	.align		4
.L_3:
        /*0018*/ 	.byte	0x04, 0x12
        /*001a*/ 	.short	(.L_5 - .L_4)
	.align		4
.L_4:
        /*001c*/ 	.word	index@(_Z17conv_tiled_sharedPfS_S_ii)
        /*0020*/ 	.word	0x00000000
.L_5:


//--------------------- .nv.compat                --------------------------
	.section	.nv.compat,"",@"SHT_CUDA_COMPAT_INFO"
	.align	4
        /*0000*/ 	.byte	0x02, 0x09, 0x00, 0x00, 0x02, 0x02, 0x01, 0x00, 0x02, 0x05, 0x05, 0x00, 0x03, 0x07, 0x01, 0x01
        /*0010*/ 	.byte	0x02, 0x03, 0x00, 0x00, 0x02, 0x06, 0x01, 0x00, 0x04, 0x0b, 0x08, 0x00, 0x09, 0x00, 0x00, 0x00
        /*0020*/ 	.byte	0x00, 0x00, 0x00, 0x00


//--------------------- .nv.info._Z17conv_tiled_sharedPfS_S_ii --------------------------
	.section	.nv.info._Z17conv_tiled_sharedPfS_S_ii,"",@"SHT_CUDA_INFO"
	.sectionflags	@""
	.align	4


	//----- nvinfo : EIATTR_CUDA_API_VERSION
	.align		4
        /*0000*/ 	.byte	0x04, 0x37
        /*0002*/ 	.short	(.L_7 - .L_6)
.L_6:
        /*0004*/ 	.word	0x00000082


	//----- nvinfo : EIATTR_KPARAM_INFO
	.align		4
.L_7:
        /*0008*/ 	.byte	0x04, 0x17
        /*000a*/ 	.short	(.L_9 - .L_8)
.L_8:
        /*000c*/ 	.word	0x00000000
        /*0010*/ 	.short	0x0004
        /*0012*/ 	.short	0x001c
        /*0014*/ 	.byte	0x00, 0xf0, 0x11, 0x00


	//----- nvinfo : EIATTR_KPARAM_INFO
	.align		4
.L_9:
        /*0018*/ 	.byte	0x04, 0x17
        /*001a*/ 	.short	(.L_11 - .L_10)
.L_10:
        /*001c*/ 	.word	0x00000000
        /*0020*/ 	.short	0x0003
        /*0022*/ 	.short	0x0018
        /*0024*/ 	.byte	0x00, 0xf0, 0x11, 0x00


	//----- nvinfo : EIATTR_KPARAM_INFO
	.align		4
.L_11:
        /*0028*/ 	.byte	0x04, 0x17
        /*002a*/ 	.short	(.L_13 - .L_12)
.L_12:
        /*002c*/ 	.word	0x00000000
        /*0030*/ 	.short	0x0002
        /*0032*/ 	.short	0x0010
        /*0034*/ 	.byte	0x00, 0xf5, 0x21, 0x00


	//----- nvinfo : EIATTR_KPARAM_INFO
	.align		4
.L_13:
        /*0038*/ 	.byte	0x04, 0x17
        /*003a*/ 	.short	(.L_15 - .L_14)
.L_14:
        /*003c*/ 	.word	0x00000000
        /*0040*/ 	.short	0x0001
        /*0042*/ 	.short	0x0008
        /*0044*/ 	.byte	0x00, 0xf5, 0x21, 0x00


	//----- nvinfo : EIATTR_KPARAM_INFO
	.align		4
.L_15:
        /*0048*/ 	.byte	0x04, 0x17
        /*004a*/ 	.short	(.L_17 - .L_16)
.L_16:
        /*004c*/ 	.word	0x00000000
        /*0050*/ 	.short	0x0000
        /*0052*/ 	.short	0x0000
        /*0054*/ 	.byte	0x00, 0xf5, 0x21, 0x00


	//----- nvinfo : EIATTR_SPARSE_MMA_MASK
	.align		4
.L_17:
        /*0058*/ 	.byte	0x03, 0x50
        /*005a*/ 	.short	0x0000


	//----- nvinfo : EIATTR_MAXREG_COUNT
	.align		4
        /*005c*/ 	.byte	0x03, 0x1b
        /*005e*/ 	.short	0x00ff


	//----- nvinfo : EIATTR_NUM_BARRIERS
	.align		4
        /*0060*/ 	.byte	0x02, 0x4c
        /*0062*/ 	.byte	0x01
	.zero		1


	//----- nvinfo : EIATTR_MERCURY_ISA_VERSION
	.align		4
        /*0064*/ 	.byte	0x03, 0x5f
        /*0066*/ 	.short	0x0101


	//----- nvinfo : EIATTR_VRC_CTA_INIT_COUNT
	.align		4
        /*0068*/ 	.byte	0x02, 0x4a
	.zero		1
	.zero		1


	//----- nvinfo : EIATTR_EXIT_INSTR_OFFSETS
	.align		4
        /*006c*/ 	.byte	0x04, 0x1c
        /*006e*/ 	.short	(.L_19 - .L_18)


	//   ....[0]....
.L_18:
        /*0070*/ 	.word	0x00000290


	//   ....[1]....
        /*0074*/ 	.word	0x00000370


	//   ....[2]....
        /*0078*/ 	.word	0x00000430


	//----- nvinfo : EIATTR_CBANK_PARAM_SIZE
	.align		4
.L_19:
        /*007c*/ 	.byte	0x03, 0x19
        /*007e*/ 	.short	0x0020


	//----- nvinfo : EIATTR_PARAM_CBANK
	.align		4
        /*0080*/ 	.byte	0x04, 0x0a
        /*0082*/ 	.short	(.L_21 - .L_20)
	.align		4
.L_20:
        /*0084*/ 	.word	index@(.nv.constant0._Z17conv_tiled_sharedPfS_S_ii)
        /*0088*/ 	.short	0x0380
        /*008a*/ 	.short	0x0020


	//----- nvinfo : EIATTR_SW_WAR
	.align		4
.L_21:
        /*008c*/ 	.byte	0x04, 0x36
        /*008e*/ 	.short	(.L_23 - .L_22)
.L_22:
        /*0090*/ 	.word	0x00000008
.L_23:


//--------------------- .nv.callgraph             --------------------------
	.section	.nv.callgraph,"",@"SHT_CUDA_CALLGRAPH"
	.align	4
	.sectionentsize	8
	.align		4
        /*0000*/ 	.word	0x00000000
	.align		4
        /*0004*/ 	.word	0xffffffff
	.align		4
        /*0008*/ 	.word	0x00000000
	.align		4
        /*000c*/ 	.word	0xfffffffe
	.align		4
        /*0010*/ 	.word	0x00000000
	.align		4
        /*0014*/ 	.word	0xfffffffd
	.align		4
        /*0018*/ 	.word	0x00000000
	.align		4
        /*001c*/ 	.word	0xfffffffc


//--------------------- .text._Z17conv_tiled_sharedPfS_S_ii --------------------------
	.section	.text._Z17conv_tiled_sharedPfS_S_ii,"ax",@progbits
	.align	128
        .global         _Z17conv_tiled_sharedPfS_S_ii
        .type           _Z17conv_tiled_sharedPfS_S_ii,@function
        .size           _Z17conv_tiled_sharedPfS_S_ii,(.L_x_1 - _Z17conv_tiled_sharedPfS_S_ii)
        .other          _Z17conv_tiled_sharedPfS_S_ii,@"STO_CUDA_ENTRY STV_DEFAULT"
_Z17conv_tiled_sharedPfS_S_ii:
.text._Z17conv_tiled_sharedPfS_S_ii:
[----:B------:R-:W-:Y:S01]  /*0000*/  LDC R1, c[0x0][0x37c] ;  /* 0x0000df00ff017b82 */ /* 0x000fe20000000800 */
[----:B------:R-:W0:Y:S01]  /*0010*/  S2R R2, SR_TID.X ;  /* 0x0000000000027919 */ /* 0x000e220000002100 */
[----:B------:R-:W1:Y:S06]  /*0020*/  LDCU UR5, c[0x0][0x398] ;  /* 0x00007300ff0577ac */ /* 0x000e6c0008000800 */
[----:B------:R-:W2:Y:S01]  /*0030*/  LDC.64 R4, c[0x0][0x388] ;  /* 0x0000e200ff047b82 */ /* 0x000ea20000000a00 */
[----:B------:R-:W0:Y:S01]  /*0040*/  S2R R9, SR_TID.Y ;  /* 0x0000000000097919 */ /* 0x000e220000002200 */
[----:B------:R-:W3:Y:S01]  /*0050*/  LDCU.64 UR6, c[0x0][0x358] ;  /* 0x00006b00ff0677ac */ /* 0x000ee20008000a00 */
[----:B------:R-:W4:Y:S01]  /*0060*/  S2R R8, SR_CTAID.Y ;  /* 0x0000000000087919 */ /* 0x000f220000002600 */
[----:B------:R-:W5:Y:S01]  /*0070*/  S2R R0, SR_CTAID.X ;  /* 0x0000000000007919 */ /* 0x000f620000002500 */
[----:B-1----:R-:W-:Y:S01]  /*0080*/  UIADD3 UR4, UPT, UPT, UR5, 0x2, URZ ;  /* 0x0000000205047890 */ /* 0x002fe2000fffe0ff */
[----:B0-----:R-:W-:-:S04]  /*0090*/  VIMNMX.U32 R3, PT, PT, R2, R9, !PT ;  /* 0x0000000902037248 */ /* 0x001fc80007fe0000 */
[----:B------:R-:W-:Y:S02]  /*00a0*/  ISETP.GT.U32.AND P0, PT, R3, 0x2, PT ;  /* 0x000000020300780c */ /* 0x000fe40003f04070 */
[----:B----4-:R-:W-:Y:S02]  /*00b0*/  LEA R15, R8, R9, 0x2 ;  /* 0x00000009080f7211 */ /* 0x010fe400078e10ff */
[----:B-----5:R-:W-:-:S03]  /*00c0*/  LEA R13, R0, R2, 0x2 ;  /* 0x00000002000d7211 */ /* 0x020fc600078e10ff */
[----:B------:R-:W-:Y:S02]  /*00d0*/  IMAD R15, R8, -0x2, R15 ;  /* 0xfffffffe080f7824 */ /* 0x000fe400078e020f */
[----:B------:R-:W-:Y:S02]  /*00e0*/  IMAD R13, R0, -0x2, R13 ;  /* 0xfffffffe000d7824 */ /* 0x000fe400078e020d */
[----:B------:R-:W-:Y:S02]  /*00f0*/  IMAD R0, R15, UR4, RZ ;  /* 0x000000040f007c24 */ /* 0x000fe4000f8e02ff */
[----:B------:R-:W0:Y:S01]  /*0100*/  @!P0 LDC.64 R6, c[0x0][0x390] ;  /* 0x0000e400ff068b82 */ /* 0x000e220000000a00 */
[----:B------:R-:W-:Y:S02]  /*0110*/  @!P0 IMAD R11, R9, 0x3, R2 ;  /* 0x00000003090b8824 */ /* 0x000fe400078e0202 */
[----:B------:R-:W-:-:S05]  /*0120*/  IADD3 R3, PT, PT, R0, R13, RZ ;  /* 0x0000000d00037210 */ /* 0x000fca0007ffe0ff */
[----:B--2---:R-:W-:-:S05]  /*0130*/  IMAD.WIDE R4, R3, 0x4, R4 ;  /* 0x0000000403047825 */ /* 0x004fca00078e0204 */
[----:B---3--:R-:W2:Y:S01]  /*0140*/  LDG.E R8, desc[UR6][R4.64] ;  /* 0x0000000604087981 */ /* 0x008ea2000c1e1900 */
[----:B0-----:R-:W-:-:S05]  /*0150*/  @!P0 IMAD.WIDE.U32 R6, R11, 0x4, R6 ;  /* 0x000000040b068825 */ /* 0x001fca00078e0006 */
[----:B------:R-:W3:Y:S01]  /*0160*/  @!P0 LDG.E R10, desc[UR6][R6.64] ;  /* 0x00000006060a8981 */ /* 0x000ee2000c1e1900 */
[----:B------:R-:W0:Y:S01]  /*0170*/  S2R R14, SR_CgaCtaId ;  /* 0x00000000000e7919 */ /* 0x000e220000008800 */
[----:B------:R-:W-:-:S04]  /*0180*/  MOV R12, 0x400 ;  /* 0x00000400000c7802 */ /* 0x000fc80000000f00 */
[----:B------:R-:W-:Y:S02]  /*0190*/  @!P0 IADD3 R3, PT, PT, R12, 0x40, RZ ;  /* 0x000000400c038810 */ /* 0x000fe40007ffe0ff */
[C---:B0-----:R-:W-:Y:S02]  /*01a0*/  LEA R12, R14.reuse, R12, 0x18 ;  /* 0x0000000c0e0c7211 */ /* 0x041fe400078ec0ff */
[----:B------:R-:W-:Y:S02]  /*01b0*/  @!P0 LEA R14, R14, R3, 0x18 ;  /* 0x000000030e0e8211 */ /* 0x000fe400078ec0ff */
[----:B------:R-:W-:-:S03]  /*01c0*/  LEA R3, R9, R12, 0x4 ;  /* 0x0000000c09037211 */ /* 0x000fc600078e20ff */
[----:B------:R-:W-:Y:S01]  /*01d0*/  @!P0 IMAD R11, R9, 0xc, R14 ;  /* 0x0000000c090b8824 */ /* 0x000fe200078e020e */
[----:B------:R-:W-:-:S04]  /*01e0*/  LEA R21, R2, R3, 0x2 ;  /* 0x0000000302157211 */ /* 0x000fc800078e10ff */
[----:B------:R-:W-:Y:S01]  /*01f0*/  @!P0 LEA R11, R2, R11, 0x2 ;  /* 0x0000000b020b8211 */ /* 0x000fe200078e10ff */
[----:B--2---:R0:W-:Y:S04]  /*0200*/  STS [R21], R8 ;  /* 0x0000000815007388 */ /* 0x0041e80000000800 */
[----:B---3--:R0:W-:Y:S01]  /*0210*/  @!P0 STS [R11], R10 ;  /* 0x0000000a0b008388 */ /* 0x0081e20000000800 */
[----:B------:R-:W-:Y:S01]  /*0220*/  BAR.SYNC.DEFER_BLOCKING 0x0 ;  /* 0x0000000000007b1d */ /* 0x000fe20000010000 */
[----:B------:R-:W-:-:S05]  /*0230*/  LOP3.LUT P0, RZ, R9, 0x3fe, R2, 0xc8, !PT ;  /* 0x000003fe09ff7812 */ /* 0x000fca000780c802 */
[----:B------:R0:W1:Y:S04]  /*0240*/  LDS R3, [R21] ;  /* 0x0000000015037984 */ /* 0x0000680000000800 */
[----:B------:R0:W2:Y:S04]  /*0250*/  LDS.128 R4, [R12+0x40] ;  /* 0x000040000c047984 */ /* 0x0000a80000000c00 */
[----:B------:R0:W3:Y:S04]  /*0260*/  LDS R23, [R21+0x4] ;  /* 0x0000040015177984 */ /* 0x0000e80000000800 */
[----:B------:R0:W4:Y:S04]  /*0270*/  LDS R18, [R21+0x8] ;  /* 0x0000080015127984 */ /* 0x0001280000000800 */
[----:B------:R0:W0:Y:S01]  /*0280*/  LDS R25, [R21+0x10] ;  /* 0x0000100015197984 */ /* 0x0000220000000800 */
[----:B------:R-:W-:Y:S05]  /*0290*/  @P0 EXIT ;  /* 0x000000000000094d */ /* 0x000fea0003800000 */
[----:B------:R-:W5:Y:S01]  /*02a0*/  LDCU UR4, c[0x0][0x39c] ;  /* 0x00007380ff0477ac */ /* 0x000f620008000800 */
[----:B-12---:R-:W-:Y:S01]  /*02b0*/  FFMA R2, R3, R4, RZ ;  /* 0x0000000403027223 */ /* 0x006fe200000000ff */
[----:B------:R1:W2:Y:S03]  /*02c0*/  LDS R20, [R21+0x14] ;  /* 0x0000140015147984 */ /* 0x0002a60000000800 */
[----:B---3--:R-:W-:Y:S01]  /*02d0*/  FFMA R5, R23, R5, R2 ;  /* 0x0000000517057223 */ /* 0x008fe20000000002 */
[----:B0-----:R1:W0:Y:S03]  /*02e0*/  LDS.128 R8, [R12+0x50] ;  /* 0x000050000c087984 */ /* 0x0012260000000c00 */
[----:B----4-:R-:W-:Y:S01]  /*02f0*/  FFMA R6, R18, R6, R5 ;  /* 0x0000000612067223 */ /* 0x010fe20000000005 */
[----:B------:R1:W3:Y:S04]  /*0300*/  LDS R16, [R21+0x18] ;  /* 0x0000180015107984 */ /* 0x0002e80000000800 */
[----:B------:R1:W4:Y:S04]  /*0310*/  LDS R17, [R21+0x20] ;  /* 0x0000200015117984 */ /* 0x0003280000000800 */
[----:B------:R1:W0:Y:S01]  /*0320*/  LDS R14, [R21+0x24] ;  /* 0x00002400150e7984 */ /* 0x0002220000000800 */
[----:B-----5:R-:W-:-:S03]  /*0330*/  ISETP.GE.AND P0, PT, R15, UR4, PT ;  /* 0x000000040f007c0c */ /* 0x020fc6000bf06270 */
[----:B------:R1:W0:Y:S01]  /*0340*/  LDS R4, [R12+0x60] ;  /* 0x000060000c047984 */ /* 0x0002220000000800 */
[----:B------:R-:W-:-:S03]  /*0350*/  ISETP.GE.OR P0, PT, R13, UR5, P0 ;  /* 0x000000050d007c0c */ /* 0x000fc60008706670 */
[----:B------:R1:W0:Y:S10]  /*0360*/  LDS R19, [R21+0x28] ;  /* 0x0000280015137984 */ /* 0x0002340000000800 */
[----:B-1----:R-:W-:Y:S05]  /*0370*/  @P0 EXIT ;  /* 0x000000000000094d */ /* 0x002fea0003800000 */
[----:B------:R-:W1:Y:S01]  /*0380*/  LDC.64 R2, c[0x0][0x380] ;  /* 0x0000e000ff027b82 */ /* 0x000e620000000a00 */
[----:B------:R-:W-:Y:S01]  /*0390*/  FFMA R7, R25, R7, R6 ;  /* 0x0000000719077223 */ /* 0x000fe20000000006 */
[----:B------:R-:W-:-:S03]  /*03a0*/  IMAD R0, R15, -0x2, R0 ;  /* 0xfffffffe0f007824 */ /* 0x000fc600078e0200 */
[----:B0-2---:R-:W-:Y:S02]  /*03b0*/  FFMA R7, R20, R8, R7 ;  /* 0x0000000814077223 */ /* 0x005fe40000000007 */
[----:B------:R-:W-:Y:S02]  /*03c0*/  IADD3 R13, PT, PT, R13, R0, RZ ;  /* 0x000000000d0d7210 */ /* 0x000fe40007ffe0ff */
[----:B---3--:R-:W-:-:S04]  /*03d0*/  FFMA R16, R16, R9, R7 ;  /* 0x0000000910107223 */ /* 0x008fc80000000007 */
[----:B----4-:R-:W-:-:S04]  /*03e0*/  FFMA R17, R17, R10, R16 ;  /* 0x0000000a11117223 */ /* 0x010fc80000000010 */
[----:B------:R-:W-:-:S04]  /*03f0*/  FFMA R14, R14, R11, R17 ;  /* 0x0000000b0e0e7223 */ /* 0x000fc80000000011 */
[----:B------:R-:W-:Y:S01]  /*0400*/  FFMA R19, R19, R4, R14 ;  /* 0x0000000413137223 */ /* 0x000fe2000000000e */
[----:B-1----:R-:W-:-:S05]  /*0410*/  IMAD.WIDE.U32 R2, R13, 0x4, R2 ;  /* 0x000000040d027825 */ /* 0x002fca00078e0002 */
[----:B------:R-:W-:Y:S01]  /*0420*/  STG.E desc[UR6][R2.64], R19 ;  /* 0x0000001302007986 */ /* 0x000fe2000c101906 */
[----:B------:R-:W-:Y:S05]  /*0430*/  EXIT ;  /* 0x000000000000794d */ /* 0x000fea0003800000 */
.L_x_0:
[----:B------:R-:W-:-:S00]  /*0440*/  BRA `(.L_x_0) ;  /* 0xfffffffc00fc7947 */ /* 0x000fc0000383ffff */
[----:B------:R-:W-:-:S00]  /*0450*/  NOP ;  /* 0x0000000000007918 */ /* 0x000fc00000000000 */
        /* <DEDUP_REMOVED lines=10> */
.L_x_1:


//--------------------- .nv.shared._Z17conv_tiled_sharedPfS_S_ii --------------------------
	.section	.nv.shared._Z17conv_tiled_sharedPfS_S_ii,"aw",@nobits
	.sectionflags	@""
	.align	4
.nv.shared._Z17conv_tiled_sharedPfS_S_ii:
	.zero		1124


//--------------------- .nv.shared.reserved.0     --------------------------
	.section	.nv.shared.reserved.0,"aw",@nobits
	.weak		__nv_reservedSMEM_offset_0_alias
	.size		__nv_reservedSMEM_offset_0_alias, 0, 64
	.other		__nv_reservedSMEM_offset_0_alias,@"STO_CUDA_RESERVED_SHARED STV_DEFAULT"
__nv_reservedSMEM_offset_0_alias:
	.zero		0
	.zero		64


//--------------------- .nv.constant0._Z17conv_tiled_sharedPfS_S_ii --------------------------
	.section	.nv.constant0._Z17conv_tiled_sharedPfS_S_ii,"a",@progbits
	.sectionflags	@""
	.align	4
.nv.constant0._Z17conv_tiled_sharedPfS_S_ii:
	.zero		928


//--------------------- SYMBOLS --------------------------

	.type		.nv.reservedSmem.offset0,@object
	.size		.nv.reservedSmem.offset0,0x4
	.type		.nv.reservedSmem.cap,@object
	.size		.nv.reservedSmem.cap,0x4
